//
// Generated by NVIDIA NVVM Compiler
//
// Compiler Build ID: CL-36424714
// Cuda compilation tools, release 13.0, V13.0.88
// Based on NVVM 20.0.0
//

.version 9.0
.target sm_100
.address_size 64

	// .globl	_Z15vector_add_cudaPfS_S_i

.visible .entry _Z15vector_add_cudaPfS_S_i(
	.param .u64 .ptr .align 1 _Z15vector_add_cudaPfS_S_i_param_0,
	.param .u64 .ptr .align 1 _Z15vector_add_cudaPfS_S_i_param_1,
	.param .u64 .ptr .align 1 _Z15vector_add_cudaPfS_S_i_param_2,
	.param .u32 _Z15vector_add_cudaPfS_S_i_param_3
)
{
	.reg .pred 	%p<10>;
	.reg .b32 	%r<23>;
	.reg .b32 	%f<88>;
	.reg .b64 	%rd<40>;

	ld.param.u64 	%rd22, [_Z15vector_add_cudaPfS_S_i_param_0];
	ld.param.u64 	%rd23, [_Z15vector_add_cudaPfS_S_i_param_1];
	ld.param.u64 	%rd24, [_Z15vector_add_cudaPfS_S_i_param_2];
	ld.param.u32 	%r16, [_Z15vector_add_cudaPfS_S_i_param_3];
	cvta.to.global.u64 	%rd1, %rd22;
	cvta.to.global.u64 	%rd2, %rd24;
	cvta.to.global.u64 	%rd3, %rd23;
	setp.lt.s32 	%p1, %r16, 1;
	@%p1 bra 	$L__BB0_13;
	and.b32  	%r1, %r16, 15;
	setp.lt.u32 	%p2, %r16, 16;
	mov.b32 	%r20, 0;
	@%p2 bra 	$L__BB0_4;
	and.b32  	%r20, %r16, 2147483632;
	neg.s32 	%r18, %r20;
	add.s64 	%rd36, %rd3, 32;
	add.s64 	%rd35, %rd2, 32;
	add.s64 	%rd34, %rd1, 32;
$L__BB0_3:
	.pragma "nounroll";
	ld.global.f32 	%f1, [%rd36+-32];
	ld.global.f32 	%f2, [%rd35+-32];
	add.f32 	%f3, %f1, %f2;
	st.global.f32 	[%rd34+-32], %f3;
	ld.global.f32 	%f4, [%rd36+-28];
	ld.global.f32 	%f5, [%rd35+-28];
	add.f32 	%f6, %f4, %f5;
	st.global.f32 	[%rd34+-28], %f6;
	ld.global.f32 	%f7, [%rd36+-24];
	ld.global.f32 	%f8, [%rd35+-24];
	add.f32 	%f9, %f7, %f8;
	st.global.f32 	[%rd34+-24], %f9;
	ld.global.f32 	%f10, [%rd36+-20];
	ld.global.f32 	%f11, [%rd35+-20];
	add.f32 	%f12, %f10, %f11;
	st.global.f32 	[%rd34+-20], %f12;
	ld.global.f32 	%f13, [%rd36+-16];
	ld.global.f32 	%f14, [%rd35+-16];
	add.f32 	%f15, %f13, %f14;
	st.global.f32 	[%rd34+-16], %f15;
	ld.global.f32 	%f16, [%rd36+-12];
	ld.global.f32 	%f17, [%rd35+-12];
	add.f32 	%f18, %f16, %f17;
	st.global.f32 	[%rd34+-12], %f18;
	ld.global.f32 	%f19, [%rd36+-8];
	ld.global.f32 	%f20, [%rd35+-8];
	add.f32 	%f21, %f19, %f20;
	st.global.f32 	[%rd34+-8], %f21;
	ld.global.f32 	%f22, [%rd36+-4];
	ld.global.f32 	%f23, [%rd35+-4];
	add.f32 	%f24, %f22, %f23;
	st.global.f32 	[%rd34+-4], %f24;
	ld.global.f32 	%f25, [%rd36];
	ld.global.f32 	%f26, [%rd35];
	add.f32 	%f27, %f25, %f26;
	st.global.f32 	[%rd34], %f27;
	ld.global.f32 	%f28, [%rd36+4];
	ld.global.f32 	%f29, [%rd35+4];
	add.f32 	%f30, %f28, %f29;
	st.global.f32 	[%rd34+4], %f30;
	ld.global.f32 	%f31, [%rd36+8];
	ld.global.f32 	%f32, [%rd35+8];
	add.f32 	%f33, %f31, %f32;
	st.global.f32 	[%rd34+8], %f33;
	ld.global.f32 	%f34, [%rd36+12];
	ld.global.f32 	%f35, [%rd35+12];
	add.f32 	%f36, %f34, %f35;
	st.global.f32 	[%rd34+12], %f36;
	ld.global.f32 	%f37, [%rd36+16];
	ld.global.f32 	%f38, [%rd35+16];
	add.f32 	%f39, %f37, %f38;
	st.global.f32 	[%rd34+16], %f39;
	ld.global.f32 	%f40, [%rd36+20];
	ld.global.f32 	%f41, [%rd35+20];
	add.f32 	%f42, %f40, %f41;
	st.global.f32 	[%rd34+20], %f42;
	ld.global.f32 	%f43, [%rd36+24];
	ld.global.f32 	%f44, [%rd35+24];
	add.f32 	%f45, %f43, %f44;
	st.global.f32 	[%rd34+24], %f45;
	ld.global.f32 	%f46, [%rd36+28];
	ld.global.f32 	%f47, [%rd35+28];
	add.f32 	%f48, %f46, %f47;
	st.global.f32 	[%rd34+28], %f48;
	add.s32 	%r18, %r18, 16;
	add.s64 	%rd36, %rd36, 64;
	add.s64 	%rd35, %rd35, 64;
	add.s64 	%rd34, %rd34, 64;
	setp.ne.s32 	%p3, %r18, 0;
	@%p3 bra 	$L__BB0_3;
$L__BB0_4:
	setp.eq.s32 	%p4, %r1, 0;
	@%p4 bra 	$L__BB0_13;
	and.b32  	%r7, %r16, 7;
	setp.lt.u32 	%p5, %r1, 8;
	@%p5 bra 	$L__BB0_7;
	mul.wide.u32 	%rd25, %r20, 4;
	add.s64 	%rd26, %rd3, %rd25;
	ld.global.f32 	%f49, [%rd26];
	add.s64 	%rd27, %rd2, %rd25;
	ld.global.f32 	%f50, [%rd27];
	add.f32 	%f51, %f49, %f50;
	add.s64 	%rd28, %rd1, %rd25;
	st.global.f32 	[%rd28], %f51;
	ld.global.f32 	%f52, [%rd26+4];
	ld.global.f32 	%f53, [%rd27+4];
	add.f32 	%f54, %f52, %f53;
	st.global.f32 	[%rd28+4], %f54;
	ld.global.f32 	%f55, [%rd26+8];
	ld.global.f32 	%f56, [%rd27+8];
	add.f32 	%f57, %f55, %f56;
	st.global.f32 	[%rd28+8], %f57;
	ld.global.f32 	%f58, [%rd26+12];
	ld.global.f32 	%f59, [%rd27+12];
	add.f32 	%f60, %f58, %f59;
	st.global.f32 	[%rd28+12], %f60;
	ld.global.f32 	%f61, [%rd26+16];
	ld.global.f32 	%f62, [%rd27+16];
	add.f32 	%f63, %f61, %f62;
	st.global.f32 	[%rd28+16], %f63;
	ld.global.f32 	%f64, [%rd26+20];
	ld.global.f32 	%f65, [%rd27+20];
	add.f32 	%f66, %f64, %f65;
	st.global.f32 	[%rd28+20], %f66;
	ld.global.f32 	%f67, [%rd26+24];
	ld.global.f32 	%f68, [%rd27+24];
	add.f32 	%f69, %f67, %f68;
	st.global.f32 	[%rd28+24], %f69;
	ld.global.f32 	%f70, [%rd26+28];
	ld.global.f32 	%f71, [%rd27+28];
	add.f32 	%f72, %f70, %f71;
	st.global.f32 	[%rd28+28], %f72;
	add.s32 	%r20, %r20, 8;
$L__BB0_7:
	setp.eq.s32 	%p6, %r7, 0;
	@%p6 bra 	$L__BB0_13;
	and.b32  	%r10, %r16, 3;
	setp.lt.u32 	%p7, %r7, 4;
	@%p7 bra 	$L__BB0_10;
	mul.wide.u32 	%rd29, %r20, 4;
	add.s64 	%rd30, %rd3, %rd29;
	ld.global.f32 	%f73, [%rd30];
	add.s64 	%rd31, %rd2, %rd29;
	ld.global.f32 	%f74, [%rd31];
	add.f32 	%f75, %f73, %f74;
	add.s64 	%rd32, %rd1, %rd29;
	st.global.f32 	[%rd32], %f75;
	ld.global.f32 	%f76, [%rd30+4];
	ld.global.f32 	%f77, [%rd31+4];
	add.f32 	%f78, %f76, %f77;
	st.global.f32 	[%rd32+4], %f78;
	ld.global.f32 	%f79, [%rd30+8];
	ld.global.f32 	%f80, [%rd31+8];
	add.f32 	%f81, %f79, %f80;
	st.global.f32 	[%rd32+8], %f81;
	ld.global.f32 	%f82, [%rd30+12];
	ld.global.f32 	%f83, [%rd31+12];
	add.f32 	%f84, %f82, %f83;
	st.global.f32 	[%rd32+12], %f84;
	add.s32 	%r20, %r20, 4;
$L__BB0_10:
	setp.eq.s32 	%p8, %r10, 0;
	@%p8 bra 	$L__BB0_13;
	mul.wide.u32 	%rd33, %r20, 4;
	add.s64 	%rd39, %rd1, %rd33;
	add.s64 	%rd38, %rd2, %rd33;
	add.s64 	%rd37, %rd3, %rd33;
	neg.s32 	%r22, %r10;
$L__BB0_12:
	.pragma "nounroll";
	ld.global.f32 	%f85, [%rd37];
	ld.global.f32 	%f86, [%rd38];
	add.f32 	%f87, %f85, %f86;
	st.global.f32 	[%rd39], %f87;
	add.s64 	%rd39, %rd39, 4;
	add.s64 	%rd38, %rd38, 4;
	add.s64 	%rd37, %rd37, 4;
	add.s32 	%r22, %r22, 1;
	setp.ne.s32 	%p9, %r22, 0;
	@%p9 bra 	$L__BB0_12;
$L__BB0_13:
	ret;

}


// ===== COMPILED SASS (sm_100) =====

	.target	sm_100

	.elftype	@"ET_EXEC"


//--------------------- .note.nv.tkinfo           --------------------------
	.section	.note.nv.tkinfo,"",@"SHT_NOTE"
	.sectionflags	@"SHF_NOTE_NV_TKINFO"
	.tkinfo
        /*0018*/ 	.word	0x00000002
        /*0030*/ 	.string	""
        /*0030*/ 	.string	"ptxas"
        /*0030*/ 	.string	"Cuda compilation tools, release 13.0, V13.0.88"
        /*0030*/ 	.string	"Build cuda_13.0.r13.0/compiler.36424714_0"
        /*0030*/ 	.string	"-arch sm_100 -m 64 "



//--------------------- .note.nv.cuinfo           --------------------------
	.section	.note.nv.cuinfo,"",@"SHT_NOTE"
	.sectionflags	@"SHF_NOTE_NV_CUINFO"
        /*0018*/ 	.short	0x0002
        /*001a*/ 	.short	0x0064
        /*001c*/ 	.short	0x0082
	.zero		2


//--------------------- .nv.info                  --------------------------
	.section	.nv.info,"",@"SHT_CUDA_INFO"
	.align	4


	//----- nvinfo : EIATTR_REGCOUNT
	.align		4
        /*0000*/ 	.byte	0x04, 0x2f
        /*0002*/ 	.short	(.L_1 - .L_0)
	.align		4
.L_0:
        /*0004*/ 	.word	index@(_Z15vector_add_cudaPfS_S_i)
        /*0008*/ 	.word	0x00000014


	//----- nvinfo : EIATTR_FRAME_SIZE
	.align		4
.L_1:
        /*000c*/ 	.byte	0x04, 0x11
        /*000e*/ 	.short	(.L_3 - .L_2)
	.align		4
.L_2:
        /*0010*/ 	.word	index@(_Z15vector_add_cudaPfS_S_i)
        /*0014*/ 	.word	0x00000000


	//----- nvinfo : EIATTR_MIN_STACK_SIZE
	.align		4
.L_3:
        /*0018*/ 	.byte	0x04, 0x12
        /*001a*/ 	.short	(.L_5 - .L_4)
	.align		4
.L_4:
        /*001c*/ 	.word	index@(_Z15vector_add_cudaPfS_S_i)
        /*0020*/ 	.word	0x00000000
.L_5:


//--------------------- .nv.compat                --------------------------
	.section	.nv.compat,"",@"SHT_CUDA_COMPAT_INFO"
	.align	4
        /*0000*/ 	.byte	0x02, 0x09, 0x00, 0x00, 0x02, 0x02, 0x01, 0x00, 0x02, 0x05, 0x05, 0x00, 0x03, 0x07, 0x01, 0x01
        /*0010*/ 	.byte	0x02, 0x03, 0x00, 0x00, 0x02, 0x06, 0x01, 0x00, 0x04, 0x0b, 0x08, 0x00, 0x09, 0x00, 0x00, 0x00
        /*0020*/ 	.byte	0x00, 0x00, 0x00, 0x00


//--------------------- .nv.info._Z15vector_add_cudaPfS_S_i --------------------------
	.section	.nv.info._Z15vector_add_cudaPfS_S_i,"",@"SHT_CUDA_INFO"
	.sectionflags	@""
	.align	4


	//----- nvinfo : EIATTR_CUDA_API_VERSION
	.align		4
        /*0000*/ 	.byte	0x04, 0x37
        /*0002*/ 	.short	(.L_7 - .L_6)
.L_6:
        /*0004*/ 	.word	0x00000082


	//----- nvinfo : EIATTR_KPARAM_INFO
	.align		4
.L_7:
        /*0008*/ 	.byte	0x04, 0x17
        /*000a*/ 	.short	(.L_9 - .L_8)
.L_8:
        /*000c*/ 	.word	0x00000000
        /*0010*/ 	.short	0x0003
        /*0012*/ 	.short	0x0018
        /*0014*/ 	.byte	0x00, 0xf0, 0x11, 0x00


	//----- nvinfo : EIATTR_KPARAM_INFO
	.align		4
.L_9:
        /*0018*/ 	.byte	0x04, 0x17
        /*001a*/ 	.short	(.L_11 - .L_10)
.L_10:
        /*001c*/ 	.word	0x00000000
        /*0020*/ 	.short	0x0002
        /*0022*/ 	.short	0x0010
        /*0024*/ 	.byte	0x00, 0xf5, 0x21, 0x00


	//----- nvinfo : EIATTR_KPARAM_INFO
	.align		4
.L_11:
        /*0028*/ 	.byte	0x04, 0x17
        /*002a*/ 	.short	(.L_13 - .L_12)
.L_12:
        /*002c*/ 	.word	0x00000000
        /*0030*/ 	.short	0x0001
        /*0032*/ 	.short	0x0008
        /*0034*/ 	.byte	0x00, 0xf5, 0x21, 0x00


	//----- nvinfo : EIATTR_KPARAM_INFO
	.align		4
.L_13:
        /*0038*/ 	.byte	0x04, 0x17
        /*003a*/ 	.short	(.L_15 - .L_14)
.L_14:
        /*003c*/ 	.word	0x00000000
        /*0040*/ 	.short	0x0000
        /*0042*/ 	.short	0x0000
        /*0044*/ 	.byte	0x00, 0xf5, 0x21, 0x00


	//----- nvinfo : EIATTR_SPARSE_MMA_MASK
	.align		4
.L_15:
        /*0048*/ 	.byte	0x03, 0x50
        /*004a*/ 	.short	0x0000


	//----- nvinfo : EIATTR_MAXREG_COUNT
	.align		4
        /*004c*/ 	.byte	0x03, 0x1b
        /*004e*/ 	.short	0x00ff


	//----- nvinfo : EIATTR_MERCURY_ISA_VERSION
	.align		4
        /*0050*/ 	.byte	0x03, 0x5f
        /*0052*/ 	.short	0x0101


	//----- nvinfo : EIATTR_VRC_CTA_INIT_COUNT
	.align		4
        /*0054*/ 	.byte	0x02, 0x4a
	.zero		1
	.zero		1


	//----- nvinfo : EIATTR_EXIT_INSTR_OFFSETS
	.align		4
        /*0058*/ 	.byte	0x04, 0x1c
        /*005a*/ 	.short	(.L_17 - .L_16)


	//   ....[0]....
.L_16:
        /*005c*/ 	.word	0x00000030


	//   ....[1]....
        /*0060*/ 	.word	0x00000680


	//   ....[2]....
        /*0064*/ 	.word	0x00000940


	//   ....[3]....
        /*0068*/ 	.word	0x00000b00


	//   ....[4]....
        /*006c*/ 	.word	0x00000ce0


	//----- nvinfo : EIATTR_CBANK_PARAM_SIZE
	.align		4
.L_17:
        /*0070*/ 	.byte	0x03, 0x19
        /*0072*/ 	.short	0x001c


	//----- nvinfo : EIATTR_PARAM_CBANK
	.align		4
        /*0074*/ 	.byte	0x04, 0x0a
        /*0076*/ 	.short	(.L_19 - .L_18)
	.align		4
.L_18:
        /*0078*/ 	.word	index@(.nv.constant0._Z15vector_add_cudaPfS_S_i)
        /*007c*/ 	.short	0x0380
        /*007e*/ 	.short	0x001c


	//----- nvinfo : EIATTR_SW_WAR
	.align		4
.L_19:
        /*0080*/ 	.byte	0x04, 0x36
        /*0082*/ 	.short	(.L_21 - .L_20)
.L_20:
        /*0084*/ 	.word	0x00000008
.L_21:


//--------------------- .nv.callgraph             --------------------------
	.section	.nv.callgraph,"",@"SHT_CUDA_CALLGRAPH"
	.align	4
	.sectionentsize	8
	.align		4
        /*0000*/ 	.word	0x00000000
	.align		4
        /*0004*/ 	.word	0xffffffff
	.align		4
        /*0008*/ 	.word	0x00000000
	.align		4
        /*000c*/ 	.word	0xfffffffe
	.align		4
        /*0010*/ 	.word	0x00000000
	.align		4
        /*0014*/ 	.word	0xfffffffd
	.align		4
        /*0018*/ 	.word	0x00000000
	.align		4
        /*001c*/ 	.word	0xfffffffc


//--------------------- .text._Z15vector_add_cudaPfS_S_i --------------------------
	.section	.text._Z15vector_add_cudaPfS_S_i,"ax",@progbits
	.align	128
        .global         _Z15vector_add_cudaPfS_S_i
        .type           _Z15vector_add_cudaPfS_S_i,@function
        .size           _Z15vector_add_cudaPfS_S_i,(.L_x_6 - _Z15vector_add_cudaPfS_S_i)
        .other          _Z15vector_add_cudaPfS_S_i,@"STO_CUDA_ENTRY STV_DEFAULT"
_Z15vector_add_cudaPfS_S_i:
.text._Z15vector_add_cudaPfS_S_i:
[----:B------:R-:W-:Y:S08]  /*0000*/  LDC R1, c[0x0][0x37c] ;  /* 0x0000df00ff017b82 */ /* 0x000ff00000000800 */
[----:B------:R-:W0:Y:S02]  /*0010*/  LDC R2, c[0x0][0x398] ;  /* 0x0000e600ff027b82 */ /* 0x000e240000000800 */
[----:B0-----:R-:W-:-:S13]  /*0020*/  ISETP.GE.AND P0, PT, R2, 0x1, PT ;  /* 0x000000010200780c */ /* 0x001fda0003f06270 */
[----:B------:R-:W-:Y:S05]  /*0030*/  @!P0 EXIT ;  /* 0x000000000000894d */ /* 0x000fea0003800000 */
[C---:B------:R-:W-:Y:S01]  /*0040*/  ISETP.GE.U32.AND P1, PT, R2.reuse, 0x10, PT ;  /* 0x000000100200780c */ /* 0x040fe20003f26070 */
[----:B------:R-:W0:Y:S01]  /*0050*/  LDCU.64 UR10, c[0x0][0x358] ;  /* 0x00006b00ff0a77ac */ /* 0x000e220008000a00 */
[----:B------:R-:W-:Y:S01]  /*0060*/  LOP3.LUT R12, R2, 0xf, RZ, 0xc0, !PT ;  /* 0x0000000f020c7812 */ /* 0x000fe200078ec0ff */
[----:B------:R-:W-:-:S03]  /*0070*/  HFMA2 R0, -RZ, RZ, 0, 0 ;  /* 0x00000000ff007431 */ /* 0x000fc600000001ff */
[----:B------:R-:W-:-:S07]  /*0080*/  ISETP.NE.AND P0, PT, R12, RZ, PT ;  /* 0x000000ff0c00720c */ /* 0x000fce0003f05270 */
[----:B------:R-:W-:Y:S06]  /*0090*/  @!P1 BRA `(.L_x_0) ;  /* 0x0000000400789947 */ /* 0x000fec0003800000 */
[----:B------:R-:W1:Y:S01]  /*00a0*/  LDCU.128 UR12, c[0x0][0x380] ;  /* 0x00007000ff0c77ac */ /* 0x000e620008000c00 */
[----:B------:R-:W-:Y:S01]  /*00b0*/  LOP3.LUT R0, R2, 0x7ffffff0, RZ, 0xc0, !PT ;  /* 0x7ffffff002007812 */ /* 0x000fe200078ec0ff */
[----:B------:R-:W2:Y:S03]  /*00c0*/  LDCU.64 UR6, c[0x0][0x390] ;  /* 0x00007200ff0677ac */ /* 0x000ea60008000a00 */
[----:B------:R-:W-:Y:S01]  /*00d0*/  IADD3 R3, PT, PT, -R0, RZ, RZ ;  /* 0x000000ff00037210 */ /* 0x000fe20007ffe1ff */
[----:B-1----:R-:W-:Y:S02]  /*00e0*/  UIADD3 UR8, UP0, UPT, UR14, 0x20, URZ ;  /* 0x000000200e087890 */ /* 0x002fe4000ff1e0ff */
[----:B------:R-:W-:Y:S02]  /*00f0*/  UIADD3 UR4, UP2, UPT, UR12, 0x20, URZ ;  /* 0x000000200c047890 */ /* 0x000fe4000ff5e0ff */
[----:B--2---:R-:W-:-:S02]  /*0100*/  UIADD3 UR6, UP1, UPT, UR6, 0x20, URZ ;  /* 0x0000002006067890 */ /* 0x004fc4000ff3e0ff */
[----:B------:R-:W-:Y:S01]  /*0110*/  UIADD3.X UR9, UPT, UPT, URZ, UR15, URZ, UP0, !UPT ;  /* 0x0000000fff097290 */ /* 0x000fe200087fe4ff */
[----:B------:R-:W-:Y:S01]  /*0120*/  MOV R16, UR8 ;  /* 0x0000000800107c02 */ /* 0x000fe20008000f00 */
[----:B------:R-:W-:Y:S01]  /*0130*/  UIADD3.X UR5, UPT, UPT, URZ, UR13, URZ, UP2, !UPT ;  /* 0x0000000dff057290 */ /* 0x000fe200097fe4ff */
[----:B------:R-:W-:Y:S01]  /*0140*/  MOV R10, UR4 ;  /* 0x00000004000a7c02 */ /* 0x000fe20008000f00 */
[----:B------:R-:W-:Y:S01]  /*0150*/  UIADD3.X UR7, UPT, UPT, URZ, UR7, URZ, UP1, !UPT ;  /* 0x00000007ff077290 */ /* 0x000fe20008ffe4ff */
[----:B------:R-:W-:Y:S01]  /*0160*/  IMAD.U32 R11, RZ, RZ, UR6 ;  /* 0x00000006ff0b7e24 */ /* 0x000fe2000f8e00ff */
[----:B------:R-:W-:Y:S02]  /*0170*/  MOV R5, UR9 ;  /* 0x0000000900057c02 */ /* 0x000fe40008000f00 */
[----:B------:R-:W-:Y:S02]  /*0180*/  IMAD.U32 R13, RZ, RZ, UR5 ;  /* 0x00000005ff0d7e24 */ /* 0x000fe4000f8e00ff */
[----:B------:R-:W-:-:S07]  /*0190*/  MOV R14, UR7 ;  /* 0x00000007000e7c02 */ /* 0x000fce0008000f00 */
.L_x_1:
[----:B------:R-:W-:Y:S02]  /*01a0*/  MOV R4, R16 ;  /* 0x0000001000047202 */ /* 0x000fe40000000f00 */
[----:B------:R-:W-:Y:S02]  /*01b0*/  MOV R6, R11 ;  /* 0x0000000b00067202 */ /* 0x000fe40000000f00 */
[----:B------:R-:W-:Y:S01]  /*01c0*/  MOV R7, R14 ;  /* 0x0000000e00077202 */ /* 0x000fe20000000f00 */
[----:B0-2---:R-:W2:Y:S04]  /*01d0*/  LDG.E R8, desc[UR10][R4.64+-0x20] ;  /* 0xffffe00a04087981 */ /* 0x005ea8000c1e1900 */
[----:B------:R-:W2:Y:S02]  /*01e0*/  LDG.E R9, desc[UR10][R6.64+-0x20] ;  /* 0xffffe00a06097981 */ /* 0x000ea4000c1e1900 */
[----:B--2---:R-:W-:Y:S01]  /*01f0*/  FADD R11, R8, R9 ;  /* 0x00000009080b7221 */ /* 0x004fe20000000000 */
[----:B------:R-:W-:Y:S01]  /*0200*/  IMAD.MOV.U32 R8, RZ, RZ, R10 ;  /* 0x000000ffff087224 */ /* 0x000fe200078e000a */
[----:B------:R-:W-:-:S05]  /*0210*/  MOV R9, R13 ;  /* 0x0000000d00097202 */ /* 0x000fca0000000f00 */
[----:B------:R0:W-:Y:S04]  /*0220*/  STG.E desc[UR10][R8.64+-0x20], R11 ;  /* 0xffffe00b08007986 */ /* 0x0001e8000c10190a */
[----:B------:R-:W2:Y:S04]  /*0230*/  LDG.E R10, desc[UR10][R4.64+-0x1c] ;  /* 0xffffe40a040a7981 */ /* 0x000ea8000c1e1900 */
[----:B------:R-:W2:Y:S02]  /*0240*/  LDG.E R13, desc[UR10][R6.64+-0x1c] ;  /* 0xffffe40a060d7981 */ /* 0x000ea4000c1e1900 */
[----:B--2---:R-:W-:-:S05]  /*0250*/  FADD R13, R10, R13 ;  /* 0x0000000d0a0d7221 */ /* 0x004fca0000000000 */
[----:B------:R1:W-:Y:S04]  /*0260*/  STG.E desc[UR10][R8.64+-0x1c], R13 ;  /* 0xffffe40d08007986 */ /* 0x0003e8000c10190a */
[----:B------:R-:W2:Y:S04]  /*0270*/  LDG.E R10, desc[UR10][R4.64+-0x18] ;  /* 0xffffe80a040a7981 */ /* 0x000ea8000c1e1900 */
[----:B------:R-:W2:Y:S02]  /*0280*/  LDG.E R15, desc[UR10][R6.64+-0x18] ;  /* 0xffffe80a060f7981 */ /* 0x000ea4000c1e1900 */
[----:B--2---:R-:W-:-:S05]  /*0290*/  FADD R15, R10, R15 ;  /* 0x0000000f0a0f7221 */ /* 0x004fca0000000000 */
[----:B------:R2:W-:Y:S04]  /*02a0*/  STG.E desc[UR10][R8.64+-0x18], R15 ;  /* 0xffffe80f08007986 */ /* 0x0005e8000c10190a */
[----:B------:R-:W3:Y:S04]  /*02b0*/  LDG.E R10, desc[UR10][R4.64+-0x14] ;  /* 0xffffec0a040a7981 */ /* 0x000ee8000c1e1900 */
[----:B------:R-:W3:Y:S02]  /*02c0*/  LDG.E R17, desc[UR10][R6.64+-0x14] ;  /* 0xffffec0a06117981 */ /* 0x000ee4000c1e1900 */
[----:B---3--:R-:W-:-:S05]  /*02d0*/  FADD R17, R10, R17 ;  /* 0x000000110a117221 */ /* 0x008fca0000000000 */
[----:B------:R3:W-:Y:S04]  /*02e0*/  STG.E desc[UR10][R8.64+-0x14], R17 ;  /* 0xffffec1108007986 */ /* 0x0007e8000c10190a */
[----:B------:R-:W4:Y:S04]  /*02f0*/  LDG.E R10, desc[UR10][R4.64+-0x10] ;  /* 0xfffff00a040a7981 */ /* 0x000f28000c1e1900 */
[----:B0-----:R-:W4:Y:S02]  /*0300*/  LDG.E R11, desc[UR10][R6.64+-0x10] ;  /* 0xfffff00a060b7981 */ /* 0x001f24000c1e1900 */
[----:B----4-:R-:W-:-:S05]  /*0310*/  FADD R11, R10, R11 ;  /* 0x0000000b0a0b7221 */ /* 0x010fca0000000000 */
[----:B------:R0:W-:Y:S04]  /*0320*/  STG.E desc[UR10][R8.64+-0x10], R11 ;  /* 0xfffff00b08007986 */ /* 0x0001e8000c10190a */
[----:B------:R-:W4:Y:S04]  /*0330*/  LDG.E R10, desc[UR10][R4.64+-0xc] ;  /* 0xfffff40a040a7981 */ /* 0x000f28000c1e1900 */
[----:B-1----:R-:W4:Y:S02]  /*0340*/  LDG.E R13, desc[UR10][R6.64+-0xc] ;  /* 0xfffff40a060d7981 */ /* 0x002f24000c1e1900 */
[----:B----4-:R-:W-:-:S05]  /*0350*/  FADD R13, R10, R13 ;  /* 0x0000000d0a0d7221 */ /* 0x010fca0000000000 */
[----:B------:R1:W-:Y:S04]  /*0360*/  STG.E desc[UR10][R8.64+-0xc], R13 ;  /* 0xfffff40d08007986 */ /* 0x0003e8000c10190a */
[----:B------:R-:W4:Y:S04]  /*0370*/  LDG.E R10, desc[UR10][R4.64+-0x8] ;  /* 0xfffff80a040a7981 */ /* 0x000f28000c1e1900 */
[----:B--2---:R-:W4:Y:S02]  /*0380*/  LDG.E R15, desc[UR10][R6.64+-0x8] ;  /* 0xfffff80a060f7981 */ /* 0x004f24000c1e1900 */
[----:B----4-:R-:W-:-:S05]  /*0390*/  FADD R15, R10, R15 ;  /* 0x0000000f0a0f7221 */ /* 0x010fca0000000000 */
[----:B------:R2:W-:Y:S04]  /*03a0*/  STG.E desc[UR10][R8.64+-0x8], R15 ;  /* 0xfffff80f08007986 */ /* 0x0005e8000c10190a */
[----:B------:R-:W4:Y:S04]  /*03b0*/  LDG.E R10, desc[UR10][R4.64+-0x4] ;  /* 0xfffffc0a040a7981 */ /* 0x000f28000c1e1900 */
[----:B---3--:R-:W4:Y:S02]  /*03c0*/  LDG.E R17, desc[UR10][R6.64+-0x4] ;  /* 0xfffffc0a06117981 */ /* 0x008f24000c1e1900 */
[----:B----4-:R-:W-:-:S05]  /*03d0*/  FADD R17, R10, R17 ;  /* 0x000000110a117221 */ /* 0x010fca0000000000 */
        /* <DEDUP_REMOVED lines=26> */
[----:B--2---:R-:W4:Y:S01]  /*0580*/  LDG.E R15, desc[UR10][R6.64+0x18] ;  /* 0x0000180a060f7981 */ /* 0x004f22000c1e1900 */
[----:B------:R-:W-:Y:S01]  /*0590*/  IADD3 R3, PT, PT, R3, 0x10, RZ ;  /* 0x0000001003037810 */ /* 0x000fe20007ffe0ff */
[----:B----4-:R-:W-:-:S05]  /*05a0*/  FADD R15, R10, R15 ;  /* 0x0000000f0a0f7221 */ /* 0x010fca0000000000 */
[----:B------:R2:W-:Y:S04]  /*05b0*/  STG.E desc[UR10][R8.64+0x18], R15 ;  /* 0x0000180f08007986 */ /* 0x0005e8000c10190a */
[----:B------:R4:W5:Y:S04]  /*05c0*/  LDG.E R10, desc[UR10][R4.64+0x1c] ;  /* 0x00001c0a040a7981 */ /* 0x000968000c1e1900 */
[----:B---3--:R-:W5:Y:S01]  /*05d0*/  LDG.E R17, desc[UR10][R6.64+0x1c] ;  /* 0x00001c0a06117981 */ /* 0x008f62000c1e1900 */
[----:B------:R-:W-:Y:S02]  /*05e0*/  ISETP.NE.AND P1, PT, R3, RZ, PT ;  /* 0x000000ff0300720c */ /* 0x000fe40003f25270 */
[----:B0-----:R-:W-:-:S02]  /*05f0*/  IADD3 R11, P3, PT, R6, 0x40, RZ ;  /* 0x00000040060b7810 */ /* 0x001fc40007f7e0ff */
[----:B------:R-:W-:-:S03]  /*0600*/  IADD3 R16, P2, PT, R4, 0x40, RZ ;  /* 0x0000004004107810 */ /* 0x000fc60007f5e0ff */
[----:B------:R-:W-:Y:S01]  /*0610*/  IMAD.X R14, RZ, RZ, R7, P3 ;  /* 0x000000ffff0e7224 */ /* 0x000fe200018e0607 */
[----:B----4-:R-:W-:Y:S01]  /*0620*/  IADD3.X R5, PT, PT, RZ, R5, RZ, P2, !PT ;  /* 0x00000005ff057210 */ /* 0x010fe200017fe4ff */
[----:B-----5:R-:W-:Y:S01]  /*0630*/  FADD R17, R10, R17 ;  /* 0x000000110a117221 */ /* 0x020fe20000000000 */
[----:B------:R-:W-:-:S04]  /*0640*/  IADD3 R10, P4, PT, R8, 0x40, RZ ;  /* 0x00000040080a7810 */ /* 0x000fc80007f9e0ff */
[----:B------:R2:W-:Y:S01]  /*0650*/  STG.E desc[UR10][R8.64+0x1c], R17 ;  /* 0x00001c1108007986 */ /* 0x0005e2000c10190a */
[----:B-1----:R-:W-:Y:S01]  /*0660*/  IADD3.X R13, PT, PT, RZ, R9, RZ, P4, !PT ;  /* 0x00000009ff0d7210 */ /* 0x002fe200027fe4ff */
[----:B------:R-:W-:Y:S07]  /*0670*/  @P1 BRA `(.L_x_1) ;  /* 0xfffffff800c81947 */ /* 0x000fee000383ffff */
.L_x_0:
[----:B0-----:R-:W-:Y:S05]  /*0680*/  @!P0 EXIT ;  /* 0x000000000000894d */ /* 0x001fea0003800000 */
[----:B------:R-:W-:Y:S02]  /*0690*/  ISETP.GE.U32.AND P0, PT, R12, 0x8, PT ;  /* 0x000000080c00780c */ /* 0x000fe40003f06070 */
[----:B------:R-:W-:-:S04]  /*06a0*/  LOP3.LUT R14, R2, 0x7, RZ, 0xc0, !PT ;  /* 0x00000007020e7812 */ /* 0x000fc800078ec0ff */
[----:B------:R-:W-:-:S07]  /*06b0*/  ISETP.NE.AND P1, PT, R14, RZ, PT ;  /* 0x000000ff0e00720c */ /* 0x000fce0003f25270 */
[----:B------:R-:W-:Y:S06]  /*06c0*/  @!P0 BRA `(.L_x_2) ;  /* 0x00000000009c8947 */ /* 0x000fec0003800000 */
[----:B------:R-:W0:Y:S08]  /*06d0*/  LDC.64 R4, c[0x0][0x388] ;  /* 0x0000e200ff047b82 */ /* 0x000e300000000a00 */
[----:B------:R-:W1:Y:S08]  /*06e0*/  LDC.64 R6, c[0x0][0x390] ;  /* 0x0000e400ff067b82 */ /* 0x000e700000000a00 */
[----:B--2---:R-:W2:Y:S01]  /*06f0*/  LDC.64 R8, c[0x0][0x380] ;  /* 0x0000e000ff087b82 */ /* 0x004ea20000000a00 */
[----:B0-----:R-:W-:-:S05]  /*0700*/  IMAD.WIDE.U32 R4, R0, 0x4, R4 ;  /* 0x0000000400047825 */ /* 0x001fca00078e0004 */
[----:B------:R-:W3:Y:S01]  /*0710*/  LDG.E R3, desc[UR10][R4.64] ;  /* 0x0000000a04037981 */ /* 0x000ee2000c1e1900 */
[----:B-1----:R-:W-:-:S05]  /*0720*/  IMAD.WIDE.U32 R6, R0, 0x4, R6 ;  /* 0x0000000400067825 */ /* 0x002fca00078e0006 */
[----:B------:R-:W3:Y:S01]  /*0730*/  LDG.E R10, desc[UR10][R6.64] ;  /* 0x0000000a060a7981 */ /* 0x000ee2000c1e1900 */
[----:B--2---:R-:W-:-:S04]  /*0740*/  IMAD.WIDE.U32 R8, R0, 0x4, R8 ;  /* 0x0000000400087825 */ /* 0x004fc800078e0008 */
[----:B---3--:R-:W-:-:S05]  /*0750*/  FADD R3, R3, R10 ;  /* 0x0000000a03037221 */ /* 0x008fca0000000000 */
        /* <DEDUP_REMOVED lines=13> */
[----:B0-----:R-:W4:Y:S04]  /*0830*/  LDG.E R3, desc[UR10][R4.64+0x10] ;  /* 0x0000100a04037981 */ /* 0x001f28000c1e1900 */
[----:B------:R-:W4:Y:S02]  /*0840*/  LDG.E R10, desc[UR10][R6.64+0x10] ;  /* 0x0000100a060a7981 */ /* 0x000f24000c1e1900 */
        /* <DEDUP_REMOVED lines=10> */
[----:B------:R-:W2:Y:S04]  /*08f0*/  LDG.E R10, desc[UR10][R4.64+0x1c] ;  /* 0x00001c0a040a7981 */ /* 0x000ea8000c1e1900 */
[----:B---3--:R-:W2:Y:S01]  /*0900*/  LDG.E R15, desc[UR10][R6.64+0x1c] ;  /* 0x00001c0a060f7981 */ /* 0x008ea2000c1e1900 */
[----:B------:R-:W-:Y:S01]  /*0910*/  IADD3 R0, PT, PT, R0, 0x8, RZ ;  /* 0x0000000800007810 */ /* 0x000fe20007ffe0ff */
[----:B--2---:R-:W-:-:S05]  /*0920*/  FADD R15, R10, R15 ;  /* 0x0000000f0a0f7221 */ /* 0x004fca0000000000 */
[----:B------:R0:W-:Y:S02]  /*0930*/  STG.E desc[UR10][R8.64+0x1c], R15 ;  /* 0x00001c0f08007986 */ /* 0x0001e4000c10190a */
.L_x_2:
[----:B------:R-:W-:Y:S05]  /*0940*/  @!P1 EXIT ;  /* 0x000000000000994d */ /* 0x000fea0003800000 */
[----:B------:R-:W-:Y:S02]  /*0950*/  ISETP.GE.U32.AND P0, PT, R14, 0x4, PT ;  /* 0x000000040e00780c */ /* 0x000fe40003f06070 */
[----:B------:R-:W-:-:S04]  /*0960*/  LOP3.LUT R2, R2, 0x3, RZ, 0xc0, !PT ;  /* 0x0000000302027812 */ /* 0x000fc800078ec0ff */
[----:B------:R-:W-:-:S07]  /*0970*/  ISETP.NE.AND P1, PT, R2, RZ, PT ;  /* 0x000000ff0200720c */ /* 0x000fce0003f25270 */
[----:B------:R-:W-:Y:S06]  /*0980*/  @!P0 BRA `(.L_x_3) ;  /* 0x00000000005c8947 */ /* 0x000fec0003800000 */
[----:B------:R-:W1:Y:S08]  /*0990*/  LDC.64 R4, c[0x0][0x388] ;  /* 0x0000e200ff047b82 */ /* 0x000e700000000a00 */
[----:B------:R-:W3:Y:S08]  /*09a0*/  LDC.64 R6, c[0x0][0x390] ;  /* 0x0000e400ff067b82 */ /* 0x000ef00000000a00 */
[----:B0-2---:R-:W0:Y:S01]  /*09b0*/  LDC.64 R8, c[0x0][0x380] ;  /* 0x0000e000ff087b82 */ /* 0x005e220000000a00 */
[----:B-1----:R-:W-:-:S05]  /*09c0*/  IMAD.WIDE.U32 R4, R0, 0x4, R4 ;  /* 0x0000000400047825 */ /* 0x002fca00078e0004 */
[----:B------:R-:W2:Y:S01]  /*09d0*/  LDG.E R3, desc[UR10][R4.64] ;  /* 0x0000000a04037981 */ /* 0x000ea2000c1e1900 */
[----:B---3--:R-:W-:-:S05]  /*09e0*/  IMAD.WIDE.U32 R6, R0, 0x4, R6 ;  /* 0x0000000400067825 */ /* 0x008fca00078e0006 */
[----:B------:R-:W2:Y:S01]  /*09f0*/  LDG.E R10, desc[UR10][R6.64] ;  /* 0x0000000a060a7981 */ /* 0x000ea2000c1e1900 */
[----:B0-----:R-:W-:-:S04]  /*0a00*/  IMAD.WIDE.U32 R8, R0, 0x4, R8 ;  /* 0x0000000400087825 */ /* 0x001fc800078e0008 */
[----:B--2---:R-:W-:-:S05]  /*0a10*/  FADD R3, R3, R10 ;  /* 0x0000000a03037221 */ /* 0x004fca0000000000 */
        /* <DEDUP_REMOVED lines=9> */
[----:B------:R-:W2:Y:S04]  /*0ab0*/  LDG.E R10, desc[UR10][R4.64+0xc] ;  /* 0x00000c0a040a7981 */ /* 0x000ea8000c1e1900 */
[----:B------:R-:W2:Y:S01]  /*0ac0*/  LDG.E R15, desc[UR10][R6.64+0xc] ;  /* 0x00000c0a060f7981 */ /* 0x000ea2000c1e1900 */
[----:B------:R-:W-:Y:S01]  /*0ad0*/  IADD3 R0, PT, PT, R0, 0x4, RZ ;  /* 0x0000000400007810 */ /* 0x000fe20007ffe0ff */
[----:B--2---:R-:W-:-:S05]  /*0ae0*/  FADD R15, R10, R15 ;  /* 0x0000000f0a0f7221 */ /* 0x004fca0000000000 */
[----:B------:R1:W-:Y:S02]  /*0af0*/  STG.E desc[UR10][R8.64+0xc], R15 ;  /* 0x00000c0f08007986 */ /* 0x0003e4000c10190a */
.L_x_3:
[----:B------:R-:W-:Y:S05]  /*0b00*/  @!P1 EXIT ;  /* 0x000000000000994d */ /* 0x000fea0003800000 */
[----:B------:R-:W3:Y:S08]  /*0b10*/  LDC.64 R4, c[0x0][0x380] ;  /* 0x0000e000ff047b82 */ /* 0x000ef00000000a00 */
[----:B------:R-:W4:Y:S08]  /*0b20*/  LDC.64 R6, c[0x0][0x390] ;  /* 0x0000e400ff067b82 */ /* 0x000f300000000a00 */
[----:B012---:R-:W0:Y:S01]  /*0b30*/  LDC.64 R8, c[0x0][0x388] ;  /* 0x0000e200ff087b82 */ /* 0x007e220000000a00 */
[----:B---3--:R-:W-:-:S04]  /*0b40*/  IMAD.WIDE.U32 R4, R0, 0x4, R4 ;  /* 0x0000000400047825 */ /* 0x008fc800078e0004 */
[----:B------:R-:W-:Y:S01]  /*0b50*/  IMAD.MOV.U32 R10, RZ, RZ, R4 ;  /* 0x000000ffff0a7224 */ /* 0x000fe200078e0004 */
[----:B------:R-:W-:Y:S01]  /*0b60*/  MOV R13, R5 ;  /* 0x00000005000d7202 */ /* 0x000fe20000000f00 */
[----:B----4-:R-:W-:-:S05]  /*0b70*/  IMAD.WIDE.U32 R6, R0, 0x4, R6 ;  /* 0x0000000400067825 */ /* 0x010fca00078e0006 */
[----:B------:R-:W-:Y:S01]  /*0b80*/  MOV R11, R7 ;  /* 0x00000007000b7202 */ /* 0x000fe20000000f00 */
[----:B0-----:R-:W-:Y:S01]  /*0b90*/  IMAD.WIDE.U32 R8, R0, 0x4, R8 ;  /* 0x0000000400087825 */ /* 0x001fe200078e0008 */
[----:B------:R-:W-:-:S07]  /*0ba0*/  IADD3 R0, PT, PT, -R2, RZ, RZ ;  /* 0x000000ff02007210 */ /* 0x000fce0007ffe1ff */
.L_x_4:
[----:B0-----:R-:W-:Y:S01]  /*0bb0*/  IMAD.MOV.U32 R2, RZ, RZ, R8 ;  /* 0x000000ffff027224 */ /* 0x001fe200078e0008 */
[----:B------:R-:W-:Y:S02]  /*0bc0*/  MOV R5, R11 ;  /* 0x0000000b00057202 */ /* 0x000fe40000000f00 */
[----:B------:R-:W-:Y:S02]  /*0bd0*/  MOV R3, R9 ;  /* 0x0000000900037202 */ /* 0x000fe40000000f00 */
[----:B------:R-:W-:-:S03]  /*0be0*/  MOV R4, R6 ;  /* 0x0000000600047202 */ /* 0x000fc60000000f00 */
[----:B------:R0:W2:Y:S04]  /*0bf0*/  LDG.E R2, desc[UR10][R2.64] ;  /* 0x0000000a02027981 */ /* 0x0000a8000c1e1900 */
[----:B------:R-:W2:Y:S01]  /*0c00*/  LDG.E R5, desc[UR10][R4.64] ;  /* 0x0000000a04057981 */ /* 0x000ea2000c1e1900 */
[----:B------:R-:W-:Y:S02]  /*0c10*/  IADD3 R0, PT, PT, R0, 0x1, RZ ;  /* 0x0000000100007810 */ /* 0x000fe40007ffe0ff */
[----:B------:R-:W-:Y:S02]  /*0c20*/  IADD3 R6, P2, PT, R6, 0x4, RZ ;  /* 0x0000000406067810 */ /* 0x000fe40007f5e0ff */
[----:B------:R-:W-:Y:S01]  /*0c30*/  ISETP.NE.AND P0, PT, R0, RZ, PT ;  /* 0x000000ff0000720c */ /* 0x000fe20003f05270 */
[----:B0-----:R-:W-:Y:S01]  /*0c40*/  IMAD.MOV.U32 R3, RZ, RZ, R13 ;  /* 0x000000ffff037224 */ /* 0x001fe200078e000d */
[----:B------:R-:W-:-:S02]  /*0c50*/  IADD3 R8, P3, PT, R8, 0x4, RZ ;  /* 0x0000000408087810 */ /* 0x000fc40007f7e0ff */
[----:B------:R-:W-:Y:S02]  /*0c60*/  IADD3.X R11, PT, PT, RZ, R11, RZ, P2, !PT ;  /* 0x0000000bff0b7210 */ /* 0x000fe400017fe4ff */
[----:B------:R-:W-:Y:S01]  /*0c70*/  IADD3.X R9, PT, PT, RZ, R9, RZ, P3, !PT ;  /* 0x00000009ff097210 */ /* 0x000fe20001ffe4ff */
[----:B--2---:R-:W-:Y:S01]  /*0c80*/  FADD R7, R2, R5 ;  /* 0x0000000502077221 */ /* 0x004fe20000000000 */
[----:B------:R-:W-:Y:S02]  /*0c90*/  MOV R2, R10 ;  /* 0x0000000a00027202 */ /* 0x000fe40000000f00 */
[----:B------:R-:W-:-:S03]  /*0ca0*/  IADD3 R10, P1, PT, R10, 0x4, RZ ;  /* 0x000000040a0a7810 */ /* 0x000fc60007f3e0ff */
[----:B------:R0:W-:Y:S01]  /*0cb0*/  STG.E desc[UR10][R2.64], R7 ;  /* 0x0000000702007986 */ /* 0x0001e2000c10190a */
[----:B------:R-:W-:Y:S01]  /*0cc0*/  IADD3.X R13, PT, PT, RZ, R13, RZ, P1, !PT ;  /* 0x0000000dff0d7210 */ /* 0x000fe20000ffe4ff */
[----:B------:R-:W-:Y:S08]  /*0cd0*/  @P0 BRA `(.L_x_4) ;  /* 0xfffffffc00b40947 */ /* 0x000ff0000383ffff */
[----:B------:R-:W-:Y:S05]  /*0ce0*/  EXIT ;  /* 0x000000000000794d */ /* 0x000fea0003800000 */
.L_x_5:
[----:B------:R-:W-:-:S00]  /*0cf0*/  BRA `(.L_x_5) ;  /* 0xfffffffc00fc7947 */ /* 0x000fc0000383ffff */
[----:B------:R-:W-:-:S00]  /*0d00*/  NOP ;  /* 0x0000000000007918 */ /* 0x000fc00000000000 */
[----:B------:R-:W-:-:S00]  /*0d10*/  NOP ;  /* 0x0000000000007918 */ /* 0x000fc00000000000 */
[----:B------:R-:W-:-:S00]  /*0d20*/  NOP ;  /* 0x0000000000007918 */ /* 0x000fc00000000000 */
[----:B------:R-:W-:-:S00]  /*0d30*/  NOP ;  /* 0x0000000000007918 */ /* 0x000fc00000000000 */
[----:B------:R-:W-:-:S00]  /*0d40*/  NOP ;  /* 0x0000000000007918 */ /* 0x000fc00000000000 */
[----:B------:R-:W-:-:S00]  /*0d50*/  NOP ;  /* 0x0000000000007918 */ /* 0x000fc00000000000 */
[----:B------:R-:W-:-:S00]  /*0d60*/  NOP ;  /* 0x0000000000007918 */ /* 0x000fc00000000000 */
[----:B------:R-:W-:-:S00]  /*0d70*/  NOP ;  /* 0x0000000000007918 */ /* 0x000fc00000000000 */
.L_x_6:


//--------------------- .nv.shared.reserved.0     --------------------------
	.section	.nv.shared.reserved.0,"aw",@nobits
	.weak		__nv_reservedSMEM_offset_0_alias
	.size		__nv_reservedSMEM_offset_0_alias, 0, 64
	.other		__nv_reservedSMEM_offset_0_alias,@"STO_CUDA_RESERVED_SHARED STV_DEFAULT"
__nv_reservedSMEM_offset_0_alias:
	.zero		0
	.zero		64


//--------------------- .nv.constant0._Z15vector_add_cudaPfS_S_i --------------------------
	.section	.nv.constant0._Z15vector_add_cudaPfS_S_i,"a",@progbits
	.sectionflags	@""
	.align	4
.nv.constant0._Z15vector_add_cudaPfS_S_i:
	.zero		924


//--------------------- SYMBOLS --------------------------

	.type		.nv.reservedSmem.offset0,@object
	.size		.nv.reservedSmem.offset0,0x4
